//
// Generated by NVIDIA NVVM Compiler
//
// Compiler Build ID: CL-36424714
// Cuda compilation tools, release 13.0, V13.0.88
// Based on NVVM 20.0.0
//

.version 9.0
.target sm_100
.address_size 64

	// .globl	_Z18print_warp_detailsv
.extern .func  (.param .b32 func_retval0) vprintf
(
	.param .b64 vprintf_param_0,
	.param .b64 vprintf_param_1
)
;
.global .align 1 .b8 $str[48] = {71, 108, 111, 98, 97, 108, 73, 100, 120, 32, 58, 32, 37, 100, 44, 32, 87, 97, 114, 112, 73, 100, 120, 32, 58, 32, 37, 100, 44, 32, 71, 108, 111, 98, 97, 108, 66, 108, 111, 99, 107, 32, 58, 32, 37, 100, 10};

.visible .entry _Z18print_warp_detailsv()
{
	.local .align 8 .b8 	__local_depot0[16];
	.reg .b64 	%SP;
	.reg .b64 	%SPL;
	.reg .b32 	%r<11>;
	.reg .b64 	%rd<5>;

	mov.u64 	%SPL, __local_depot0;
	cvta.local.u64 	%SP, %SPL;
	add.u64 	%rd1, %SP, 0;
	add.u64 	%rd2, %SPL, 0;
	mov.u32 	%r1, %ctaid.y;
	mov.u32 	%r2, %ntid.x;
	mov.u32 	%r3, %nctaid.x;
	mov.u32 	%r4, %ctaid.x;
	mov.u32 	%r5, %tid.x;
	mad.lo.s32 	%r6, %r3, %r1, %r4;
	mad.lo.s32 	%r7, %r6, %r2, %r5;
	shr.u32 	%r8, %r5, 5;
	st.local.v2.u32 	[%rd2], {%r7, %r8};
	st.local.u32 	[%rd2+8], %r6;
	mov.u64 	%rd3, $str;
	cvta.global.u64 	%rd4, %rd3;
	{ // callseq 0, 0
	.param .b64 param0;
	st.param.b64 	[param0], %rd4;
	.param .b64 param1;
	st.param.b64 	[param1], %rd1;
	.param .b32 retval0;
	call.uni (retval0), 
	vprintf, 
	(
	param0, 
	param1
	);
	ld.param.b32 	%r9, [retval0];
	} // callseq 0
	ret;

}
	// .globl	_Z18non_divergent_funcv
.visible .entry _Z18non_divergent_funcv()
{


	ret;

}
	// .globl	_Z14divergent_funcv
.visible .entry _Z14divergent_funcv()
{


	ret;

}


// ===== COMPILED SASS (sm_100) =====

	.target	sm_100

	.elftype	@"ET_EXEC"


//--------------------- .note.nv.tkinfo           --------------------------
	.section	.note.nv.tkinfo,"",@"SHT_NOTE"
	.sectionflags	@"SHF_NOTE_NV_TKINFO"
	.tkinfo
        /*0018*/ 	.word	0x00000002
        /*0030*/ 	.string	""
        /*0030*/ 	.string	"ptxas"
        /*0030*/ 	.string	"Cuda compilation tools, release 13.0, V13.0.88"
        /*0030*/ 	.string	"Build cuda_13.0.r13.0/compiler.36424714_0"
        /*0030*/ 	.string	"-arch sm_100 -m 64 "



//--------------------- .note.nv.cuinfo           --------------------------
	.section	.note.nv.cuinfo,"",@"SHT_NOTE"
	.sectionflags	@"SHF_NOTE_NV_CUINFO"
        /*0018*/ 	.short	0x0002
        /*001a*/ 	.short	0x0064
        /*001c*/ 	.short	0x0082
	.zero		2


//--------------------- .nv.info                  --------------------------
	.section	.nv.info,"",@"SHT_CUDA_INFO"
	.align	4


	//----- nvinfo : EIATTR_REGCOUNT
	.align		4
        /*0000*/ 	.byte	0x04, 0x2f
        /*0002*/ 	.short	(.L_2 - .L_1)
	.align		4
.L_1:
        /*0004*/ 	.word	index@(_Z18print_warp_detailsv)
        /*0008*/ 	.word	0x00000018


	//----- nvinfo : EIATTR_FRAME_SIZE
	.align		4
.L_2:
        /*000c*/ 	.byte	0x04, 0x11
        /*000e*/ 	.short	(.L_4 - .L_3)
	.align		4
.L_3:
        /*0010*/ 	.word	index@(_Z18print_warp_detailsv)
        /*0014*/ 	.word	0x00000010


	//----- nvinfo : EIATTR_REGCOUNT
	.align		4
.L_4:
        /*0018*/ 	.byte	0x04, 0x2f
        /*001a*/ 	.short	(.L_6 - .L_5)
	.align		4
.L_5:
        /*001c*/ 	.word	index@(_Z18non_divergent_funcv)
        /*0020*/ 	.word	0x00000004


	//----- nvinfo : EIATTR_FRAME_SIZE
	.align		4
.L_6:
        /*0024*/ 	.byte	0x04, 0x11
        /*0026*/ 	.short	(.L_8 - .L_7)
	.align		4
.L_7:
        /*0028*/ 	.word	index@(_Z18non_divergent_funcv)
        /*002c*/ 	.word	0x00000000


	//----- nvinfo : EIATTR_REGCOUNT
	.align		4
.L_8:
        /*0030*/ 	.byte	0x04, 0x2f
        /*0032*/ 	.short	(.L_10 - .L_9)
	.align		4
.L_9:
        /*0034*/ 	.word	index@(_Z14divergent_funcv)
        /*0038*/ 	.word	0x00000004


	//----- nvinfo : EIATTR_FRAME_SIZE
	.align		4
.L_10:
        /*003c*/ 	.byte	0x04, 0x11
        /*003e*/ 	.short	(.L_12 - .L_11)
	.align		4
.L_11:
        /*0040*/ 	.word	index@(_Z14divergent_funcv)
        /*0044*/ 	.word	0x00000000


	//----- nvinfo : EIATTR_MIN_STACK_SIZE
	.align		4
.L_12:
        /*0048*/ 	.byte	0x04, 0x12
        /*004a*/ 	.short	(.L_14 - .L_13)
	.align		4
.L_13:
        /*004c*/ 	.word	index@(_Z14divergent_funcv)
        /*0050*/ 	.word	0x00000000


	//----- nvinfo : EIATTR_MIN_STACK_SIZE
	.align		4
.L_14:
        /*0054*/ 	.byte	0x04, 0x12
        /*0056*/ 	.short	(.L_16 - .L_15)
	.align		4
.L_15:
        /*0058*/ 	.word	index@(_Z18non_divergent_funcv)
        /*005c*/ 	.word	0x00000000


	//----- nvinfo : EIATTR_MIN_STACK_SIZE
	.align		4
.L_16:
        /*0060*/ 	.byte	0x04, 0x12
        /*0062*/ 	.short	(.L_18 - .L_17)
	.align		4
.L_17:
        /*0064*/ 	.word	index@(_Z18print_warp_detailsv)
        /*0068*/ 	.word	0x00000010
.L_18:


//--------------------- .nv.compat                --------------------------
	.section	.nv.compat,"",@"SHT_CUDA_COMPAT_INFO"
	.align	4
        /*0000*/ 	.byte	0x02, 0x09, 0x00, 0x00, 0x02, 0x02, 0x01, 0x00, 0x02, 0x05, 0x05, 0x00, 0x03, 0x07, 0x01, 0x01
        /*0010*/ 	.byte	0x02, 0x03, 0x00, 0x00, 0x02, 0x06, 0x01, 0x00, 0x04, 0x0b, 0x08, 0x00, 0x09, 0x00, 0x00, 0x00
        /*0020*/ 	.byte	0x00, 0x00, 0x00, 0x00


//--------------------- .nv.info._Z14divergent_funcv --------------------------
	.section	.nv.info._Z14divergent_funcv,"",@"SHT_CUDA_INFO"
	.sectionflags	@""
	.align	4


	//----- nvinfo : EIATTR_CUDA_API_VERSION
	.align		4
        /*0000*/ 	.byte	0x04, 0x37
        /*0002*/ 	.short	(.L_20 - .L_19)
.L_19:
        /*0004*/ 	.word	0x00000082


	//----- nvinfo : EIATTR_SPARSE_MMA_MASK
	.align		4
.L_20:
        /*0008*/ 	.byte	0x03, 0x50
        /*000a*/ 	.short	0x0000


	//----- nvinfo : EIATTR_MAXREG_COUNT
	.align		4
        /*000c*/ 	.byte	0x03, 0x1b
        /*000e*/ 	.short	0x00ff


	//----- nvinfo : EIATTR_MERCURY_ISA_VERSION
	.align		4
        /*0010*/ 	.byte	0x03, 0x5f
        /*0012*/ 	.short	0x0101


	//----- nvinfo : EIATTR_VRC_CTA_INIT_COUNT
	.align		4
        /*0014*/ 	.byte	0x02, 0x4a
	.zero		1
	.zero		1


	//----- nvinfo : EIATTR_EXIT_INSTR_OFFSETS
	.align		4
        /*0018*/ 	.byte	0x04, 0x1c
        /*001a*/ 	.short	(.L_22 - .L_21)


	//   ....[0]....
.L_21:
        /*001c*/ 	.word	0x00000010


	//----- nvinfo : EIATTR_SW_WAR
	.align		4
.L_22:
        /*0020*/ 	.byte	0x04, 0x36
        /*0022*/ 	.short	(.L_24 - .L_23)
.L_23:
        /*0024*/ 	.word	0x00000008
.L_24:


//--------------------- .nv.info._Z18non_divergent_funcv --------------------------
	.section	.nv.info._Z18non_divergent_funcv,"",@"SHT_CUDA_INFO"
	.sectionflags	@""
	.align	4


	//----- nvinfo : EIATTR_CUDA_API_VERSION
	.align		4
        /*0000*/ 	.byte	0x04, 0x37
        /*0002*/ 	.short	(.L_26 - .L_25)
.L_25:
        /*0004*/ 	.word	0x00000082


	//----- nvinfo : EIATTR_SPARSE_MMA_MASK
	.align		4
.L_26:
        /*0008*/ 	.byte	0x03, 0x50
        /*000a*/ 	.short	0x0000


	//----- nvinfo : EIATTR_MAXREG_COUNT
	.align		4
        /*000c*/ 	.byte	0x03, 0x1b
        /*000e*/ 	.short	0x00ff


	//----- nvinfo : EIATTR_MERCURY_ISA_VERSION
	.align		4
        /*0010*/ 	.byte	0x03, 0x5f
        /*0012*/ 	.short	0x0101


	//----- nvinfo : EIATTR_VRC_CTA_INIT_COUNT
	.align		4
        /*0014*/ 	.byte	0x02, 0x4a
	.zero		1
	.zero		1


	//----- nvinfo : EIATTR_EXIT_INSTR_OFFSETS
	.align		4
        /*0018*/ 	.byte	0x04, 0x1c
        /*001a*/ 	.short	(.L_28 - .L_27)


	//   ....[0]....
.L_27:
        /*001c*/ 	.word	0x00000010


	//----- nvinfo : EIATTR_SW_WAR
	.align		4
.L_28:
        /*0020*/ 	.byte	0x04, 0x36
        /*0022*/ 	.short	(.L_30 - .L_29)
.L_29:
        /*0024*/ 	.word	0x00000008
.L_30:


//--------------------- .nv.info._Z18print_warp_detailsv --------------------------
	.section	.nv.info._Z18print_warp_detailsv,"",@"SHT_CUDA_INFO"
	.sectionflags	@""
	.align	4


	//----- nvinfo : EIATTR_CUDA_API_VERSION
	.align		4
        /*0000*/ 	.byte	0x04, 0x37
        /*0002*/ 	.short	(.L_32 - .L_31)
.L_31:
        /*0004*/ 	.word	0x00000082


	//----- nvinfo : EIATTR_SPARSE_MMA_MASK
	.align		4
.L_32:
        /*0008*/ 	.byte	0x03, 0x50
        /*000a*/ 	.short	0x0000


	//----- nvinfo : EIATTR_MAXREG_COUNT
	.align		4
        /*000c*/ 	.byte	0x03, 0x1b
        /*000e*/ 	.short	0x00ff


	//----- nvinfo : EIATTR_EXTERNS
	.align		4
        /*0010*/ 	.byte	0x04, 0x0f
        /*0012*/ 	.short	(.L_34 - .L_33)


	//   ....[0]....
	.align		4
.L_33:
        /*0014*/ 	.word	index@(vprintf)


	//----- nvinfo : EIATTR_MERCURY_ISA_VERSION
	.align		4
.L_34:
        /*0018*/ 	.byte	0x03, 0x5f
        /*001a*/ 	.short	0x0101


	//----- nvinfo : EIATTR_VRC_CTA_INIT_COUNT
	.align		4
        /*001c*/ 	.byte	0x02, 0x4a
	.zero		1
	.zero		1


	//----- nvinfo : EIATTR_SYSCALL_OFFSETS
	.align		4
        /*0020*/ 	.byte	0x04, 0x46
        /*0022*/ 	.short	(.L_36 - .L_35)


	//   ....[0]....
.L_35:
        /*0024*/ 	.word	0x00000160


	//----- nvinfo : EIATTR_EXIT_INSTR_OFFSETS
	.align		4
.L_36:
        /*0028*/ 	.byte	0x04, 0x1c
        /*002a*/ 	.short	(.L_38 - .L_37)


	//   ....[0]....
.L_37:
        /*002c*/ 	.word	0x00000170


	//----- nvinfo : EIATTR_SW_WAR
	.align		4
.L_38:
        /*0030*/ 	.byte	0x04, 0x36
        /*0032*/ 	.short	(.L_40 - .L_39)
.L_39:
        /*0034*/ 	.word	0x00000008
.L_40:


//--------------------- .nv.callgraph             --------------------------
	.section	.nv.callgraph,"",@"SHT_CUDA_CALLGRAPH"
	.align	4
	.sectionentsize	8
	.align		4
        /*0000*/ 	.word	0x00000000
	.align		4
        /*0004*/ 	.word	0xffffffff
	.align		4
        /*0008*/ 	.word	index@(_Z18print_warp_detailsv)
	.align		4
        /*000c*/ 	.word	index@(vprintf)
	.align		4
        /*0010*/ 	.word	0x00000000
	.align		4
        /*0014*/ 	.word	0xfffffffe
	.align		4
        /*0018*/ 	.word	0x00000000
	.align		4
        /*001c*/ 	.word	0xfffffffd
	.align		4
        /*0020*/ 	.word	0x00000000
	.align		4
        /*0024*/ 	.word	0xfffffffc


//--------------------- .nv.constant4             --------------------------
	.section	.nv.constant4,"a",@progbits
	.align	8
	.align		8
.nv.constant4:
        /*0000*/ 	.dword	$str
	.align		8
        /*0008*/ 	.dword	vprintf


//--------------------- .text._Z14divergent_funcv --------------------------
	.section	.text._Z14divergent_funcv,"ax",@progbits
	.align	128
        .global         _Z14divergent_funcv
        .type           _Z14divergent_funcv,@function
        .size           _Z14divergent_funcv,(.L_x_4 - _Z14divergent_funcv)
        .other          _Z14divergent_funcv,@"STO_CUDA_ENTRY STV_DEFAULT"
_Z14divergent_funcv:
.text._Z14divergent_funcv:
[----:B------:R-:W-:Y:S01]  /*0000*/  LDC R1, c[0x0][0x37c] ;  /* 0x0000df00ff017b82 */ /* 0x000fe20000000800 */
[----:B------:R-:W-:Y:S05]  /*0010*/  EXIT ;  /* 0x000000000000794d */ /* 0x000fea0003800000 */
.L_x_0:
[----:B------:R-:W-:-:S00]  /*0020*/  BRA `(.L_x_0) ;  /* 0xfffffffc00fc7947 */ /* 0x000fc0000383ffff */
[----:B------:R-:W-:-:S00]  /*0030*/  NOP ;  /* 0x0000000000007918 */ /* 0x000fc00000000000 */
        /* <DEDUP_REMOVED lines=12> */
.L_x_4:


//--------------------- .text._Z18non_divergent_funcv --------------------------
	.section	.text._Z18non_divergent_funcv,"ax",@progbits
	.align	128
        .global         _Z18non_divergent_funcv
        .type           _Z18non_divergent_funcv,@function
        .size           _Z18non_divergent_funcv,(.L_x_5 - _Z18non_divergent_funcv)
        .other          _Z18non_divergent_funcv,@"STO_CUDA_ENTRY STV_DEFAULT"
_Z18non_divergent_funcv:
.text._Z18non_divergent_funcv:
[----:B------:R-:W-:Y:S01]  /*0000*/  LDC R1, c[0x0][0x37c] ;  /* 0x0000df00ff017b82 */ /* 0x000fe20000000800 */
[----:B------:R-:W-:Y:S05]  /*0010*/  EXIT ;  /* 0x000000000000794d */ /* 0x000fea0003800000 */
.L_x_1:
        /* <DEDUP_REMOVED lines=14> */
.L_x_5:


//--------------------- .text._Z18print_warp_detailsv --------------------------
	.section	.text._Z18print_warp_detailsv,"ax",@progbits
	.align	128
        .global         _Z18print_warp_detailsv
        .type           _Z18print_warp_detailsv,@function
        .size           _Z18print_warp_detailsv,(.L_x_6 - _Z18print_warp_detailsv)
        .other          _Z18print_warp_detailsv,@"STO_CUDA_ENTRY STV_DEFAULT"
_Z18print_warp_detailsv:
.text._Z18print_warp_detailsv:
[----:B------:R-:W0:Y:S01]  /*0000*/  LDC R1, c[0x0][0x37c] ;  /* 0x0000df00ff017b82 */ /* 0x000e220000000800 */
[----:B------:R-:W1:Y:S01]  /*0010*/  S2R R3, SR_CTAID.X ;  /* 0x0000000000037919 */ /* 0x000e620000002500 */
[----:B------:R-:W2:Y:S06]  /*0020*/  LDCU UR5, c[0x0][0x2fc] ;  /* 0x00005f80ff0577ac */ /* 0x000eac0008000800 */
[----:B------:R-:W1:Y:S01]  /*0030*/  S2UR UR4, SR_CTAID.Y ;  /* 0x00000000000479c3 */ /* 0x000e620000002600 */
[----:B------:R-:W-:Y:S01]  /*0040*/  MOV R8, 0x8 ;  /* 0x0000000800087802 */ /* 0x000fe20000000f00 */
[----:B------:R-:W3:Y:S01]  /*0050*/  S2R R5, SR_TID.X ;  /* 0x0000000000057919 */ /* 0x000ee20000002100 */
[----:B------:R-:W4:Y:S01]  /*0060*/  LDCU UR6, c[0x0][0x360] ;  /* 0x00006c00ff0677ac */ /* 0x000f220008000800 */
[----:B0-----:R-:W-:-:S04]  /*0070*/  VIADD R1, R1, 0xfffffff0 ;  /* 0xfffffff001017836 */ /* 0x001fc80000000000 */
[----:B------:R-:W1:Y:S08]  /*0080*/  LDC R0, c[0x0][0x370] ;  /* 0x0000dc00ff007b82 */ /* 0x000e700000000800 */
[----:B------:R-:W0:Y:S01]  /*0090*/  LDC.64 R8, c[0x4][R8] ;  /* 0x0100000008087b82 */ /* 0x000e220000000a00 */
[----:B-1----:R-:W-:Y:S01]  /*00a0*/  IMAD R0, R0, UR4, R3 ;  /* 0x0000000400007c24 */ /* 0x002fe2000f8e0203 */
[----:B------:R-:W1:Y:S01]  /*00b0*/  LDCU UR4, c[0x0][0x2f8] ;  /* 0x00005f00ff0477ac */ /* 0x000e620008000800 */
[----:B---3--:R-:W-:-:S02]  /*00c0*/  SHF.R.U32.HI R3, RZ, 0x5, R5 ;  /* 0x00000005ff037819 */ /* 0x008fc40000011605 */
[----:B----4-:R-:W-:Y:S01]  /*00d0*/  IMAD R2, R0, UR6, R5 ;  /* 0x0000000600027c24 */ /* 0x010fe2000f8e0205 */
[----:B------:R3:W-:Y:S01]  /*00e0*/  STL [R1+0x8], R0 ;  /* 0x0000080001007387 */ /* 0x0007e20000100800 */
[----:B------:R-:W4:Y:S03]  /*00f0*/  LDCU.64 UR6, c[0x4][URZ] ;  /* 0x01000000ff0677ac */ /* 0x000f260008000a00 */
[----:B------:R3:W-:Y:S01]  /*0100*/  STL.64 [R1], R2 ;  /* 0x0000000201007387 */ /* 0x0007e20000100a00 */
[----:B-1----:R-:W-:Y:S01]  /*0110*/  IADD3 R6, P0, PT, R1, UR4, RZ ;  /* 0x0000000401067c10 */ /* 0x002fe2000ff1e0ff */
[----:B----4-:R-:W-:Y:S01]  /*0120*/  IMAD.U32 R4, RZ, RZ, UR6 ;  /* 0x00000006ff047e24 */ /* 0x010fe2000f8e00ff */
[----:B------:R-:W-:-:S03]  /*0130*/  MOV R5, UR7 ;  /* 0x0000000700057c02 */ /* 0x000fc60008000f00 */
[----:B0-23--:R-:W-:-:S08]  /*0140*/  IMAD.X R7, RZ, RZ, UR5, P0 ;  /* 0x00000005ff077e24 */ /* 0x00dfd000080e06ff */
[----:B------:R-:W-:-:S07]  /*0150*/  LEPC R20, `(.L_x_2) ;  /* 0x000000001014794e */ /* 0x000fce0000000000 */
[----:B------:R-:W-:Y:S05]  /*0160*/  CALL.ABS.NOINC R8 ;  /* 0x0000000008007343 */ /* 0x000fea0003c00000 */
.L_x_2:
[----:B------:R-:W-:Y:S05]  /*0170*/  EXIT ;  /* 0x000000000000794d */ /* 0x000fea0003800000 */
.L_x_3:
        /* <DEDUP_REMOVED lines=16> */
.L_x_6:


//--------------------- .nv.global.init           --------------------------
	.section	.nv.global.init,"aw",@progbits
.nv.global.init:
	.type		$str,@object
	.size		$str,(.L_0 - $str)
$str:
        /*0000*/ 	.byte	0x47, 0x6c, 0x6f, 0x62, 0x61, 0x6c, 0x49, 0x64, 0x78, 0x20, 0x3a, 0x20, 0x25, 0x64, 0x2c, 0x20
        /*0010*/ 	.byte	0x57, 0x61, 0x72, 0x70, 0x49, 0x64, 0x78, 0x20, 0x3a, 0x20, 0x25, 0x64, 0x2c, 0x20, 0x47, 0x6c
        /*0020*/ 	.byte	0x6f, 0x62, 0x61, 0x6c, 0x42, 0x6c, 0x6f, 0x63, 0x6b, 0x20, 0x3a, 0x20, 0x25, 0x64, 0x0a, 0x00
.L_0:


//--------------------- .nv.shared.reserved.0     --------------------------
	.section	.nv.shared.reserved.0,"aw",@nobits
	.weak		__nv_reservedSMEM_offset_0_alias
	.size		__nv_reservedSMEM_offset_0_alias, 0, 64
	.other		__nv_reservedSMEM_offset_0_alias,@"STO_CUDA_RESERVED_SHARED STV_DEFAULT"
__nv_reservedSMEM_offset_0_alias:
	.zero		0
	.zero		64


//--------------------- .nv.constant0._Z14divergent_funcv --------------------------
	.section	.nv.constant0._Z14divergent_funcv,"a",@progbits
	.sectionflags	@""
	.align	4
.nv.constant0._Z14divergent_funcv:
	.zero		896


//--------------------- .nv.constant0._Z18non_divergent_funcv --------------------------
	.section	.nv.constant0._Z18non_divergent_funcv,"a",@progbits
	.sectionflags	@""
	.align	4
.nv.constant0._Z18non_divergent_funcv:
	.zero		896


//--------------------- .nv.constant0._Z18print_warp_detailsv --------------------------
	.section	.nv.constant0._Z18print_warp_detailsv,"a",@progbits
	.sectionflags	@""
	.align	4
.nv.constant0._Z18print_warp_detailsv:
	.zero		896


//--------------------- SYMBOLS --------------------------

	.type		.nv.reservedSmem.offset0,@object
	.size		.nv.reservedSmem.offset0,0x4
	.type		vprintf,@function
